	.headerflags	@"EF_CUDA_TEXMODE_UNIFIED EF_CUDA_64BIT_ADDRESS EF_CUDA_ACCELERATORS EF_CUDA_SM90 EF_CUDA_VIRTUAL_SM(EF_CUDA_SM90)"
	.elftype	@"ET_EXEC"


//--------------------- .nv.info                  --------------------------
	.section	.nv.info,"",@"SHT_CUDA_INFO"
	.align	4


	//----- nvinfo : EIATTR_REGCOUNT
	.align		4
        /*0000*/ 	.byte	0x04, 0x2f
        /*0002*/ 	.short	(.L_3 - .L_2)
	.align		4
.L_2:
        /*0004*/ 	.word	index@(triton_poi_fused_add_cat_clone_mul_4)
        /*0008*/ 	.word	0x0000001c


	//----- nvinfo : EIATTR_MIN_STACK_SIZE
	.align		4
.L_3:
        /*000c*/ 	.byte	0x04, 0x12
        /*000e*/ 	.short	(.L_5 - .L_4)
	.align		4
.L_4:
        /*0010*/ 	.word	index@(triton_poi_fused_add_cat_clone_mul_4)
        /*0014*/ 	.word	0x00000020


	//----- nvinfo : EIATTR_FRAME_SIZE
	.align		4
.L_5:
        /*0018*/ 	.byte	0x04, 0x11
        /*001a*/ 	.short	(.L_7 - .L_6)
	.align		4
.L_6:
        /*001c*/ 	.word	index@(triton_poi_fused_add_cat_clone_mul_4)
        /*0020*/ 	.word	0x00000020


	//----- nvinfo : EIATTR_MIN_STACK_SIZE
	.align		4
.L_7:
        /*0024*/ 	.byte	0x04, 0x12
        /*0026*/ 	.short	(.L_9 - .L_8)
	.align		4
.L_8:
        /*0028*/ 	.word	index@(triton_poi_fused_add_cat_clone_mul_4)
        /*002c*/ 	.word	0x00000020
.L_9:


//--------------------- .nv.info.triton_poi_fused_add_cat_clone_mul_4 --------------------------
	.section	.nv.info.triton_poi_fused_add_cat_clone_mul_4,"",@"SHT_CUDA_INFO"
	.sectionflags	@""
	.align	4


	//----- nvinfo : EIATTR_CUDA_API_VERSION
	.align		4
        /*0000*/ 	.byte	0x04, 0x37
        /*0002*/ 	.short	(.L_11 - .L_10)
.L_10:
        /*0004*/ 	.word	0x0000007c


	//----- nvinfo : EIATTR_KPARAM_INFO
	.align		4
.L_11:
        /*0008*/ 	.byte	0x04, 0x17
        /*000a*/ 	.short	(.L_13 - .L_12)
.L_12:
        /*000c*/ 	.word	0x00000000
        /*0010*/ 	.short	0x0005
        /*0012*/ 	.short	0x0020
        /*0014*/ 	.byte	0x00, 0xf4, 0x21, 0x00


	//----- nvinfo : EIATTR_KPARAM_INFO
	.align		4
.L_13:
        /*0018*/ 	.byte	0x04, 0x17
        /*001a*/ 	.short	(.L_15 - .L_14)
.L_14:
        /*001c*/ 	.word	0x00000000
        /*0020*/ 	.short	0x0004
        /*0022*/ 	.short	0x001c
        /*0024*/ 	.byte	0x00, 0xf0, 0x11, 0x00


	//----- nvinfo : EIATTR_KPARAM_INFO
	.align		4
.L_15:
        /*0028*/ 	.byte	0x04, 0x17
        /*002a*/ 	.short	(.L_17 - .L_16)
.L_16:
        /*002c*/ 	.word	0x00000000
        /*0030*/ 	.short	0x0003
        /*0032*/ 	.short	0x0018
        /*0034*/ 	.byte	0x00, 0xf0, 0x11, 0x00


	//----- nvinfo : EIATTR_KPARAM_INFO
	.align		4
.L_17:
        /*0038*/ 	.byte	0x04, 0x17
        /*003a*/ 	.short	(.L_19 - .L_18)
.L_18:
        /*003c*/ 	.word	0x00000000
        /*0040*/ 	.short	0x0002
        /*0042*/ 	.short	0x0010
        /*0044*/ 	.byte	0x00, 0xf4, 0x21, 0x00


	//----- nvinfo : EIATTR_KPARAM_INFO
	.align		4
.L_19:
        /*0048*/ 	.byte	0x04, 0x17
        /*004a*/ 	.short	(.L_21 - .L_20)
.L_20:
        /*004c*/ 	.word	0x00000000
        /*0050*/ 	.short	0x0001
        /*0052*/ 	.short	0x0008
        /*0054*/ 	.byte	0x00, 0xf4, 0x21, 0x00


	//----- nvinfo : EIATTR_KPARAM_INFO
	.align		4
.L_21:
        /*0058*/ 	.byte	0x04, 0x17
        /*005a*/ 	.short	(.L_23 - .L_22)
.L_22:
        /*005c*/ 	.word	0x00000000
        /*0060*/ 	.short	0x0000
        /*0062*/ 	.short	0x0000
        /*0064*/ 	.byte	0x00, 0xf4, 0x21, 0x00


	//----- nvinfo : EIATTR_SPARSE_MMA_MASK
	.align		4
.L_23:
        /*0068*/ 	.byte	0x03, 0x50
        /*006a*/ 	.short	0x0000


	//----- nvinfo : EIATTR_MAXREG_COUNT
	.align		4
        /*006c*/ 	.byte	0x03, 0x1b
        /*006e*/ 	.short	0x00ff


	//----- nvinfo : EIATTR_EXIT_INSTR_OFFSETS
	.align		4
        /*0070*/ 	.byte	0x04, 0x1c
        /*0072*/ 	.short	(.L_25 - .L_24)


	//   ....[0]....
.L_24:
        /*0074*/ 	.word	0x00001910


	//----- nvinfo : EIATTR_REQNTID
	.align		4
.L_25:
        /*0078*/ 	.byte	0x04, 0x10
        /*007a*/ 	.short	(.L_27 - .L_26)
.L_26:
        /*007c*/ 	.word	0x00000040
        /*0080*/ 	.word	0x00000001
        /*0084*/ 	.word	0x00000001


	//----- nvinfo : EIATTR_CRS_STACK_SIZE
	.align		4
.L_27:
        /*0088*/ 	.byte	0x04, 0x1e
        /*008a*/ 	.short	(.L_29 - .L_28)
.L_28:
        /*008c*/ 	.word	0x00000000


	//----- nvinfo : EIATTR_CBANK_PARAM_SIZE
	.align		4
.L_29:
        /*0090*/ 	.byte	0x03, 0x19
        /*0092*/ 	.short	0x0028


	//----- nvinfo : EIATTR_PARAM_CBANK
	.align		4
        /*0094*/ 	.byte	0x04, 0x0a
        /*0096*/ 	.short	(.L_31 - .L_30)
	.align		4
.L_30:
        /*0098*/ 	.word	index@(.nv.constant0.triton_poi_fused_add_cat_clone_mul_4)
        /*009c*/ 	.short	0x0210
        /*009e*/ 	.short	0x0028


	//----- nvinfo : EIATTR_SW_WAR
	.align		4
.L_31:
        /*00a0*/ 	.byte	0x04, 0x36
        /*00a2*/ 	.short	(.L_33 - .L_32)
.L_32:
        /*00a4*/ 	.word	0x00000008
.L_33:


//--------------------- .nv.callgraph             --------------------------
	.section	.nv.callgraph,"",@"SHT_CUDA_CALLGRAPH"
	.align	4
	.sectionentsize	8
	.align		4
        /*0000*/ 	.word	0x00000000
	.align		4
        /*0004*/ 	.word	0xffffffff
	.align		4
        /*0008*/ 	.word	0x00000000
	.align		4
        /*000c*/ 	.word	0xfffffffe
	.align		4
        /*0010*/ 	.word	0x00000000
	.align		4
        /*0014*/ 	.word	0xfffffffd
	.align		4
        /*0018*/ 	.word	0x00000000
	.align		4
        /*001c*/ 	.word	0xfffffffc


//--------------------- .nv.constant4             --------------------------
	.section	.nv.constant4,"a",@progbits
	.align	8
	.align		8
.nv.constant4:
        /*0000*/ 	.dword	_$_str
	.align		8
        /*0008*/ 	.dword	__cudart_i2opi_f


//--------------------- .text.triton_poi_fused_add_cat_clone_mul_4 --------------------------
	.section	.text.triton_poi_fused_add_cat_clone_mul_4,"ax",@progbits
	.align	128
        .global         triton_poi_fused_add_cat_clone_mul_4
        .type           triton_poi_fused_add_cat_clone_mul_4,@function
        .size           triton_poi_fused_add_cat_clone_mul_4,(.L_x_13 - triton_poi_fused_add_cat_clone_mul_4)
        .other          triton_poi_fused_add_cat_clone_mul_4,@"STO_CUDA_ENTRY STV_DEFAULT"
triton_poi_fused_add_cat_clone_mul_4:
.text.triton_poi_fused_add_cat_clone_mul_4:
[----:B------:R-:W0:Y:S01]  /*0000*/  LDC R1, c[0x0][0x28] ;  /* 0x00000a00ff017b82 */ /* 0x000e220000000800 */
[----:B------:R-:W1:Y:S01]  /*0010*/  S2R R0, SR_TID.X ;  /* 0x0000000000007919 */ /* 0x000e620000002100 */
[----:B------:R-:W-:Y:S01]  /*0020*/  ULDC UR6, c[0x0][0x228] ;  /* 0x00008a0000067ab9 */ /* 0x000fe20000000800 */
[----:B------:R-:W-:Y:S01]  /*0030*/  ULDC.64 UR4, c[0x0][0x208] ;  /* 0x0000820000047ab9 */ /* 0x000fe20000000a00 */
[----:B0-----:R-:W-:Y:S01]  /*0040*/  VIADD R1, R1, 0xffffffe0 ;  /* 0xffffffe001017836 */ /* 0x001fe20000000000 */
[----:B------:R-:W0:Y:S01]  /*0050*/  S2R R5, SR_CTAID.X ;  /* 0x0000000000057919 */ /* 0x000e220000002500 */
[----:B-1----:R-:W-:Y:S01]  /*0060*/  IMAD.SHL.U32 R0, R0, 0x2, RZ ;  /* 0x0000000200007824 */ /* 0x002fe200078e00ff */
[----:B0-----:R-:W-:-:S04]  /*0070*/  SHF.R.S32.HI R4, RZ, 0x18, R5 ;  /* 0x00000018ff047819 */ /* 0x001fc80000011405 */
[----:B------:R-:W-:Y:S02]  /*0080*/  LOP3.LUT R0, R0, 0x7e, RZ, 0xc0, !PT ;  /* 0x0000007e00007812 */ /* 0x000fe400078ec0ff */
[----:B------:R-:W-:-:S03]  /*0090*/  SGXT R4, R4, 0x1 ;  /* 0x000000010404781a */ /* 0x000fc60000000200 */
[----:B------:R-:W-:-:S05]  /*00a0*/  IMAD R5, R5, 0x80, R0 ;  /* 0x0000008005057824 */ /* 0x000fca00078e0200 */
[----:B------:R-:W-:-:S04]  /*00b0*/  LEA.HI R12, R4, R5, RZ, 0x7 ;  /* 0x00000005040c7211 */ /* 0x000fc800078f38ff */
[----:B------:R-:W-:-:S05]  /*00c0*/  LOP3.LUT R8, R12, 0xffffff80, RZ, 0xc0, !PT ;  /* 0xffffff800c087812 */ /* 0x000fca00078ec0ff */
[----:B------:R-:W-:-:S05]  /*00d0*/  IMAD.IADD R8, R5, 0x1, -R8 ;  /* 0x0000000105087824 */ /* 0x000fca00078e0a08 */
[----:B------:R-:W-:-:S04]  /*00e0*/  PRMT R0, R8, 0x8880, RZ ;  /* 0x0000888008007816 */ /* 0x000fc800000000ff */
[----:B------:R-:W-:-:S04]  /*00f0*/  PRMT R0, R0, 0x7710, RZ ;  /* 0x0000771000007816 */ /* 0x000fc800000000ff */
[----:B------:R-:W-:-:S04]  /*0100*/  SHF.R.U32.HI R0, RZ, 0x9, R0 ;  /* 0x00000009ff007819 */ /* 0x000fc80000011600 */
[----:B------:R-:W-:Y:S02]  /*0110*/  LOP3.LUT R3, R0, 0x3f, RZ, 0xc0, !PT ;  /* 0x0000003f00037812 */ /* 0x000fe400078ec0ff */
[----:B------:R-:W-:-:S03]  /*0120*/  IADD3 R0, R5, 0x1, RZ ;  /* 0x0000000105007810 */ /* 0x000fc60007ffe0ff */
[----:B------:R-:W-:Y:S01]  /*0130*/  IMAD.IADD R3, R8, 0x1, R3 ;  /* 0x0000000108037824 */ /* 0x000fe200078e0203 */
[----:B------:R-:W-:-:S04]  /*0140*/  LEA.HI R6, R4, R0, RZ, 0x7 ;  /* 0x0000000004067211 */ /* 0x000fc800078f38ff */
[----:B------:R-:W-:Y:S02]  /*0150*/  LOP3.LUT R3, R3, 0xc0, RZ, 0xc0, !PT ;  /* 0x000000c003037812 */ /* 0x000fe400078ec0ff */
[----:B------:R-:W-:-:S03]  /*0160*/  LOP3.LUT R7, R6, 0xff80, RZ, 0xc0, !PT ;  /* 0x0000ff8006077812 */ /* 0x000fc600078ec0ff */
[----:B------:R-:W-:Y:S02]  /*0170*/  IMAD.MOV R3, RZ, RZ, -R3 ;  /* 0x000000ffff037224 */ /* 0x000fe400078e0a03 */
[----:B------:R-:W-:-:S03]  /*0180*/  IMAD.IADD R0, R0, 0x1, -R7 ;  /* 0x0000000100007824 */ /* 0x000fc600078e0a07 */
[----:B------:R-:W-:Y:S02]  /*0190*/  PRMT R9, R3, 0x7710, RZ ;  /* 0x0000771003097816 */ /* 0x000fe400000000ff */
[----:B------:R-:W0:Y:S03]  /*01a0*/  LDC.64 R2, c[0x0][0x218] ;  /* 0x00008600ff027b82 */ /* 0x000e260000000a00 */
[----:B------:R-:W-:-:S05]  /*01b0*/  IMAD.IADD R9, R8, 0x1, R9 ;  /* 0x0000000108097824 */ /* 0x000fca00078e0209 */
[----:B------:R-:W-:Y:S02]  /*01c0*/  LOP3.LUT R6, R9, 0xffff, RZ, 0xc0, !PT ;  /* 0x0000ffff09067812 */ /* 0x000fe400078ec0ff */
[----:B------:R-:W-:Y:S02]  /*01d0*/  LEA.HI R9, R4, R5, RZ, 0xc ;  /* 0x0000000504097211 */ /* 0x000fe400078f60ff */
[----:B------:R-:W-:Y:S02]  /*01e0*/  PRMT R4, R6, 0x8880, RZ ;  /* 0x0000888006047816 */ /* 0x000fe400000000ff */
[----:B------:R-:W-:Y:S02]  /*01f0*/  PRMT R6, R0, 0x8880, RZ ;  /* 0x0000888000067816 */ /* 0x000fe400000000ff */
[----:B------:R-:W-:Y:S02]  /*0200*/  SHF.R.S32.HI R9, RZ, 0xc, R9 ;  /* 0x0000000cff097819 */ /* 0x000fe40000011409 */
[----:B------:R-:W-:-:S03]  /*0210*/  PRMT R6, R6, 0x7710, RZ ;  /* 0x0000771006067816 */ /* 0x000fc600000000ff */
[----:B------:R-:W-:Y:S01]  /*0220*/  IMAD R11, R4, UR6, R9 ;  /* 0x00000006040b7c24 */ /* 0x000fe2000f8e0209 */
[----:B------:R-:W-:-:S03]  /*0230*/  SHF.R.U32.HI R6, RZ, 0x9, R6 ;  /* 0x00000009ff067819 */ /* 0x000fc60000011606 */
[----:B0-----:R-:W-:Y:S01]  /*0240*/  IMAD.WIDE R10, R11, 0x4, R2 ;  /* 0x000000040b0a7825 */ /* 0x001fe200078e0202 */
[----:B------:R-:W-:-:S04]  /*0250*/  LOP3.LUT R7, R6, 0x3f, RZ, 0xc0, !PT ;  /* 0x0000003f06077812 */ /* 0x000fc800078ec0ff */
[----:B------:R-:W2:Y:S01]  /*0260*/  LDG.E.EL R13, desc[UR4][R10.64] ;  /* 0x000000040a0d7981 */ /* 0x000ea2000c2e1900 */
[----:B------:R-:W-:-:S05]  /*0270*/  IMAD.IADD R7, R0, 0x1, R7 ;  /* 0x0000000100077824 */ /* 0x000fca00078e0207 */
[----:B------:R-:W-:-:S05]  /*0280*/  LOP3.LUT R7, R7, 0xc0, RZ, 0xc0, !PT ;  /* 0x000000c007077812 */ /* 0x000fca00078ec0ff */
[----:B------:R-:W-:Y:S02]  /*0290*/  IMAD.MOV R15, RZ, RZ, -R7 ;  /* 0x000000ffff0f7224 */ /* 0x000fe400078e0a07 */
[----:B------:R-:W0:Y:S03]  /*02a0*/  LDC.64 R6, c[0x0][0x210] ;  /* 0x00008400ff067b82 */ /* 0x000e260000000a00 */
[----:B------:R-:W-:-:S05]  /*02b0*/  PRMT R15, R15, 0x7710, RZ ;  /* 0x000077100f0f7816 */ /* 0x000fca00000000ff */
[----:B------:R-:W-:-:S05]  /*02c0*/  IMAD.IADD R0, R0, 0x1, R15 ;  /* 0x0000000100007824 */ /* 0x000fca00078e020f */
[----:B------:R-:W-:-:S04]  /*02d0*/  LOP3.LUT R0, R0, 0xffff, RZ, 0xc0, !PT ;  /* 0x0000ffff00007812 */ /* 0x000fc800078ec0ff */
[----:B------:R-:W-:-:S05]  /*02e0*/  PRMT R0, R0, 0x8880, RZ ;  /* 0x0000888000007816 */ /* 0x000fca00000000ff */
[----:B------:R-:W-:Y:S02]  /*02f0*/  IMAD R15, R0, UR6, R9 ;  /* 0x00000006000f7c24 */ /* 0x000fe4000f8e0209 */
[----:B0-----:R-:W-:-:S04]  /*0300*/  IMAD.WIDE R4, R5, 0x2, R6 ;  /* 0x0000000205047825 */ /* 0x001fc800078e0206 */
[----:B------:R-:W-:Y:S01]  /*0310*/  IMAD.WIDE R2, R15, 0x4, R2 ;  /* 0x000000040f027825 */ /* 0x000fe200078e0202 */
[----:B------:R-:W-:Y:S01]  /*0320*/  BSSY B0, `(.L_x_0) ;  /* 0x0000044000007945 */ /* 0x000fe20003800000 */
[----:B------:R0:W5:Y:S04]  /*0330*/  LDG.E R10, desc[UR4][R4.64] ;  /* 0x00000004040a7981 */ /* 0x000168000c1e1900 */
[----:B------:R1:W5:Y:S01]  /*0340*/  LDG.E.EL R11, desc[UR4][R2.64] ;  /* 0x00000004020b7981 */ /* 0x000362000c2e1900 */
[C---:B--2---:R-:W-:Y:S01]  /*0350*/  FMUL R0, R13.reuse, 0.63661974668502807617 ;  /* 0x3f22f9830d007820 */ /* 0x044fe20000400000 */
[----:B------:R-:W-:-:S05]  /*0360*/  FADD.FTZ R16, |R13|, -RZ ;  /* 0x800000ff0d107221 */ /* 0x000fca0000010200 */
[----:B------:R-:W2:Y:S01]  /*0370*/  F2I.FTZ.NTZ R0, R0 ;  /* 0x0000000000007305 */ /* 0x000ea20000213100 */
[C---:B------:R-:W-:Y:S02]  /*0380*/  FSETP.GE.AND P2, PT, R16.reuse, 105615, PT ;  /* 0x47ce47801000780b */ /* 0x040fe40003f46000 */
[----:B------:R-:W-:Y:S02]  /*0390*/  FSETP.NEU.AND P1, PT, R16, +INF , PT ;  /* 0x7f8000001000780b */ /* 0x000fe40003f2d000 */
[----:B--2---:R-:W-:-:S05]  /*03a0*/  I2FP.F32.S32 R14, R0 ;  /* 0x00000000000e7245 */ /* 0x004fca0000201400 */
[----:B------:R-:W-:-:S04]  /*03b0*/  FFMA.FTZ R15, R14, -1.5707962512969970703, R13 ;  /* 0xbfc90fda0e0f7823 */ /* 0x000fc8000001000d */
[----:B------:R-:W-:-:S04]  /*03c0*/  FFMA.FTZ R15, R14, -7.5497894158615963534e-08, R15 ;  /* 0xb3a221680e0f7823 */ /* 0x000fc8000001000f */
[----:B------:R-:W-:Y:S01]  /*03d0*/  FFMA.FTZ R14, R14, -5.3903029534742383927e-15, R15 ;  /* 0xa7c234c50e0e7823 */ /* 0x000fe2000001000f */
[----:B------:R-:W-:-:S03]  /*03e0*/  MOV R15, R0 ;  /* 0x00000000000f7202 */ /* 0x000fc60000000f00 */
[----:B0-----:R-:W-:Y:S01]  /*03f0*/  IMAD.MOV.U32 R4, RZ, RZ, R14 ;  /* 0x000000ffff047224 */ /* 0x001fe200078e000e */
[----:B-1----:R-:W-:Y:S06]  /*0400*/  @!P2 BRA `(.L_x_1) ;  /* 0x0000000000d4a947 */ /* 0x002fec0003800000 */
[----:B------:R-:W-:Y:S01]  /*0410*/  @!P1 FMUL.FTZ R4, RZ, R13 ;  /* 0x0000000dff049220 */ /* 0x000fe20000410000 */
[----:B------:R-:W-:Y:S01]  /*0420*/  @!P1 IMAD.MOV.U32 R0, RZ, RZ, RZ ;  /* 0x000000ffff009224 */ /* 0x000fe200078e00ff */
[----:B------:R-:W-:Y:S06]  /*0430*/  @!P1 BRA `(.L_x_1) ;  /* 0x0000000000c89947 */ /* 0x000fec0003800000 */
[----:B------:R-:W-:Y:S01]  /*0440*/  SHF.R.U32.HI R16, RZ, 0x17, R13 ;  /* 0x00000017ff107819 */ /* 0x000fe2000001160d */
[----:B------:R-:W-:Y:S01]  /*0450*/  IMAD.SHL.U32 R4, R13, 0x100, RZ ;  /* 0x000001000d047824 */ /* 0x000fe200078e00ff */
[----:B------:R-:W-:Y:S01]  /*0460*/  CS2R R20, SRZ ;  /* 0x0000000000147805 */ /* 0x000fe2000001ff00 */
[----:B------:R-:W-:Y:S01]  /*0470*/  IMAD.MOV.U32 R2, RZ, RZ, RZ ;  /* 0x000000ffff027224 */ /* 0x000fe200078e00ff */
[----:B------:R-:W-:Y:S01]  /*0480*/  LOP3.LUT R0, R16, 0xe0, RZ, 0xc0, !PT ;  /* 0x000000e010007812 */ /* 0x000fe200078ec0ff */
[----:B------:R-:W-:Y:S01]  /*0490*/  ULDC.64 UR8, c[0x4][0x8] ;  /* 0x0100020000087ab9 */ /* 0x000fe20000000a00 */
[----:B------:R-:W-:Y:S02]  /*04a0*/  MOV R3, R1 ;  /* 0x0000000100037202 */ /* 0x000fe40000000f00 */
[----:B------:R-:W-:Y:S01]  /*04b0*/  LOP3.LUT R17, R4, 0x80000000, RZ, 0xfc, !PT ;  /* 0x8000000004117812 */ /* 0x000fe200078efcff */
[----:B------:R-:W-:-:S05]  /*04c0*/  VIADD R0, R0, 0xffffff80 ;  /* 0xffffff8000007836 */ /* 0x000fca0000000000 */
[----:B------:R-:W-:-:S07]  /*04d0*/  SHF.R.U32.HI R0, RZ, 0x5, R0 ;  /* 0x00000005ff007819 */ /* 0x000fce0000011600 */
.L_x_2:
[----:B------:R-:W-:-:S04]  /*04e0*/  IADD3 R4, P0, R20, UR8, RZ ;  /* 0x0000000814047c10 */ /* 0x000fc8000ff1e0ff */
[----:B------:R-:W-:-:S05]  /*04f0*/  IADD3.X R5, R21, UR9, RZ, P0, !PT ;  /* 0x0000000915057c10 */ /* 0x000fca00087fe4ff */
[----:B------:R0:W2:Y:S01]  /*0500*/  LDG.E.CONSTANT R18, desc[UR4][R4.64] ;  /* 0x0000000404127981 */ /* 0x0000a2000c1e9900 */
[----:B------:R-:W-:-:S04]  /*0510*/  IADD3 R20, P3, R20, 0x4, RZ ;  /* 0x0000000414147810 */ /* 0x000fc80007f7e0ff */
[----:B------:R-:W-:Y:S01]  /*0520*/  ISETP.NE.U32.AND P0, PT, R20, 0x18, PT ;  /* 0x000000181400780c */ /* 0x000fe20003f05070 */
[----:B------:R-:W-:Y:S02]  /*0530*/  IMAD.X R21, RZ, RZ, R21, P3 ;  /* 0x000000ffff157224 */ /* 0x000fe400018e0615 */
[----:B0-----:R-:W-:-:S03]  /*0540*/  IMAD.MOV.U32 R4, RZ, RZ, R2 ;  /* 0x000000ffff047224 */ /* 0x001fc600078e0002 */
[----:B------:R-:W-:Y:S01]  /*0550*/  ISETP.NE.AND.EX P0, PT, R21, RZ, PT, P0 ;  /* 0x000000ff1500720c */ /* 0x000fe20003f05300 */
[----:B------:R-:W-:Y:S02]  /*0560*/  IMAD.MOV.U32 R5, RZ, RZ, RZ ;  /* 0x000000ffff057224 */ /* 0x000fe400078e00ff */
[----:B--2---:R-:W-:-:S04]  /*0570*/  IMAD.WIDE.U32 R18, R17, R18, R4 ;  /* 0x0000001211127225 */ /* 0x004fc800078e0004 */
[----:B------:R-:W-:Y:S01]  /*0580*/  IMAD.MOV.U32 R2, RZ, RZ, R19 ;  /* 0x000000ffff027224 */ /* 0x000fe200078e0013 */
[----:B------:R0:W-:Y:S02]  /*0590*/  STL [R3], R18 ;  /* 0x0000001203007387 */ /* 0x0001e40000100800 */
[----:B0-----:R-:W-:-:S03]  /*05a0*/  VIADD R3, R3, 0x4 ;  /* 0x0000000403037836 */ /* 0x001fc60000000000 */
[----:B------:R-:W-:Y:S05]  /*05b0*/  @P0 BRA `(.L_x_2) ;  /* 0xfffffffc00c80947 */ /* 0x000fea000383ffff */
[----:B------:R-:W-:Y:S01]  /*05c0*/  LOP3.LUT P0, RZ, R13, 0xf800000, RZ, 0xc0, !PT ;  /* 0x0f8000000dff7812 */ /* 0x000fe2000780c0ff */
[----:B------:R-:W-:Y:S01]  /*05d0*/  IMAD R18, R0, -0x4, R1 ;  /* 0xfffffffc00127824 */ /* 0x000fe200078e0201 */
[----:B------:R0:W-:Y:S04]  /*05e0*/  STL [R1+0x18], R2 ;  /* 0x0000180201007387 */ /* 0x0001e80000100800 */
[----:B------:R-:W2:Y:S04]  /*05f0*/  LDL R3, [R18+0x14] ;  /* 0x0000140012037983 */ /* 0x000ea80000100800 */
[----:B------:R-:W2:Y:S04]  /*0600*/  LDL R0, [R18+0x18] ;  /* 0x0000180012007983 */ /* 0x000ea80000100800 */
[----:B------:R-:W3:Y:S01]  /*0610*/  @P0 LDL R4, [R18+0x10] ;  /* 0x0000100012040983 */ /* 0x000ee20000100800 */
[----:B------:R-:W-:Y:S01]  /*0620*/  UMOV UR8, 0x54442d19 ;  /* 0x54442d1900087882 */ /* 0x000fe20000000000 */
[----:B------:R-:W-:Y:S01]  /*0630*/  UMOV UR9, 0x3bf921fb ;  /* 0x3bf921fb00097882 */ /* 0x000fe20000000000 */
[----:B--2---:R-:W-:-:S02]  /*0640*/  SHF.L.W.U32.HI R0, R3, R16, R0 ;  /* 0x0000001003007219 */ /* 0x004fc40000010e00 */
[----:B---3--:R-:W-:Y:S02]  /*0650*/  @P0 SHF.L.W.U32.HI R3, R4, R16, R3 ;  /* 0x0000001004030219 */ /* 0x008fe40000010e03 */
[----:B------:R-:W-:Y:S02]  /*0660*/  ISETP.GE.AND P0, PT, R13, RZ, PT ;  /* 0x000000ff0d00720c */ /* 0x000fe40003f06270 */
[C---:B------:R-:W-:Y:S02]  /*0670*/  SHF.L.W.U32.HI R4, R3.reuse, 0x2, R0 ;  /* 0x0000000203047819 */ /* 0x040fe40000010e00 */
[----:B------:R-:W-:Y:S02]  /*0680*/  SHF.L.U32 R3, R3, 0x2, RZ ;  /* 0x0000000203037819 */ /* 0x000fe400000006ff */
[----:B------:R-:W-:Y:S02]  /*0690*/  SHF.R.S32.HI R5, RZ, 0x1f, R4 ;  /* 0x0000001fff057819 */ /* 0x000fe40000011404 */
[----:B------:R-:W-:-:S02]  /*06a0*/  LOP3.LUT R18, R4, R13, RZ, 0x3c, !PT ;  /* 0x0000000d04127212 */ /* 0x000fc400078e3cff */
[C---:B------:R-:W-:Y:S02]  /*06b0*/  LOP3.LUT R16, R5.reuse, R3, RZ, 0x3c, !PT ;  /* 0x0000000305107212 */ /* 0x040fe400078e3cff */
[----:B------:R-:W-:Y:S02]  /*06c0*/  LOP3.LUT R17, R5, R4, RZ, 0x3c, !PT ;  /* 0x0000000405117212 */ /* 0x000fe400078e3cff */
[----:B------:R-:W-:Y:S02]  /*06d0*/  SHF.R.U32.HI R5, RZ, 0x1e, R0 ;  /* 0x0000001eff057819 */ /* 0x000fe40000011600 */
[----:B------:R-:W-:Y:S02]  /*06e0*/  ISETP.GE.AND P3, PT, R18, RZ, PT ;  /* 0x000000ff1200720c */ /* 0x000fe40003f66270 */
[----:B------:R-:W0:Y:S01]  /*06f0*/  I2F.F64.S64 R16, R16 ;  /* 0x0000001000107312 */ /* 0x000e220000301c00 */
[----:B------:R-:W-:-:S05]  /*0700*/  LEA.HI R0, R4, R5, RZ, 0x1 ;  /* 0x0000000504007211 */ /* 0x000fca00078f08ff */
[----:B------:R-:W-:-:S04]  /*0710*/  IMAD.MOV R4, RZ, RZ, -R0 ;  /* 0x000000ffff047224 */ /* 0x000fc800078e0a00 */
[----:B------:R-:W-:Y:S01]  /*0720*/  @!P0 IMAD.MOV.U32 R0, RZ, RZ, R4 ;  /* 0x000000ffff008224 */ /* 0x000fe200078e0004 */
[----:B0-----:R-:W-:-:S10]  /*0730*/  DMUL R2, R16, UR8 ;  /* 0x0000000810027c28 */ /* 0x001fd40008000000 */
[----:B------:R-:W0:Y:S02]  /*0740*/  F2F.F32.F64 R2, R2 ;  /* 0x0000000200027310 */ /* 0x000e240000301000 */
[----:B0-----:R-:W-:-:S07]  /*0750*/  FSEL R4, -R2, R2, !P3 ;  /* 0x0000000202047208 */ /* 0x001fce0005800100 */
.L_x_1:
[----:B------:R-:W-:Y:S05]  /*0760*/  BSYNC B0 ;  /* 0x0000000000007941 */ /* 0x000fea0003800000 */
.L_x_0:
[----:B------:R-:W-:Y:S01]  /*0770*/  LOP3.LUT R2, R0, 0x1, RZ, 0xc0, !PT ;  /* 0x0000000100027812 */ /* 0x000fe200078ec0ff */
[C---:B-----5:R-:W-:Y:S01]  /*0780*/  FMUL R18, R11.reuse, 0.63661974668502807617 ;  /* 0x3f22f9830b127820 */ /* 0x060fe20000400000 */
[----:B------:R-:W-:Y:S01]  /*0790*/  FMUL.FTZ R16, R4, R4 ;  /* 0x0000000404107220 */ /* 0x000fe20000410000 */
[----:B------:R-:W-:Y:S01]  /*07a0*/  FADD.FTZ R19, |R11|, -RZ ;  /* 0x800000ff0b137221 */ /* 0x000fe20000010200 */
[----:B------:R-:W-:Y:S01]  /*07b0*/  ISETP.NE.U32.AND P0, PT, R2, 0x1, PT ;  /* 0x000000010200780c */ /* 0x000fe20003f05070 */
[----:B------:R-:W-:Y:S01]  /*07c0*/  IMAD.MOV.U32 R2, RZ, RZ, -0x46b2bead ;  /* 0xb94d4153ff027424 */ /* 0x000fe200078e00ff */
[----:B------:R-:W-:Y:S01]  /*07d0*/  IADD3 R0, R0, 0x1, RZ ;  /* 0x0000000100007810 */ /* 0x000fe20007ffe0ff */
[----:B------:R-:W0:Y:S01]  /*07e0*/  F2I.FTZ.NTZ R18, R18 ;  /* 0x0000001200127305 */ /* 0x000e220000213100 */
[----:B------:R-:W-:Y:S01]  /*07f0*/  IMAD.MOV.U32 R3, RZ, RZ, 0x3c0885e4 ;  /* 0x3c0885e4ff037424 */ /* 0x000fe200078e00ff */
[----:B------:R-:W-:Y:S01]  /*0800*/  FSETP.GE.AND P4, PT, R19, 105615, PT ;  /* 0x47ce47801300780b */ /* 0x000fe20003f86000 */
[----:B------:R-:W-:Y:S01]  /*0810*/  BSSY B0, `(.L_x_3) ;  /* 0x000004a000007945 */ /* 0x000fe20003800000 */
[----:B------:R-:W-:-:S02]  /*0820*/  LOP3.LUT P5, RZ, R0, 0x2, RZ, 0xc0, !PT ;  /* 0x0000000200ff7812 */ /* 0x000fc400078ac0ff */
[----:B------:R-:W-:Y:S02]  /*0830*/  FSEL R0, R4, 1, !P0 ;  /* 0x3f80000004007808 */ /* 0x000fe40004000000 */
[----:B------:R-:W-:Y:S02]  /*0840*/  FSETP.NEU.AND P3, PT, R19, +INF , PT ;  /* 0x7f8000001300780b */ /* 0x000fe40003f6d000 */
[----:B------:R-:W-:Y:S02]  /*0850*/  @P0 IMAD.MOV.U32 R5, RZ, RZ, 0x37cbac00 ;  /* 0x37cbac00ff050424 */ /* 0x000fe400078e00ff */
[C---:B------:R-:W-:Y:S01]  /*0860*/  FFMA.FTZ R17, R16.reuse, R0, RZ ;  /* 0x0000000010117223 */ /* 0x040fe200000100ff */
[----:B------:R-:W-:Y:S02]  /*0870*/  @P0 IMAD.MOV.U32 R3, RZ, RZ, 0x3d2aaabb ;  /* 0x3d2aaabbff030424 */ /* 0x000fe400078e00ff */
[----:B------:R-:W-:Y:S01]  /*0880*/  @P0 FFMA.FTZ R2, R16, R5, -0.0013887860113754868507 ;  /* 0xbab607ed10020423 */ /* 0x000fe20000010005 */
[----:B0-----:R-:W-:Y:S01]  /*0890*/  I2FP.F32.S32 R20, R18 ;  /* 0x0000001200147245 */ /* 0x001fe20000201400 */
[----:B------:R-:W-:-:S02]  /*08a0*/  IMAD.MOV.U32 R5, RZ, RZ, -0x41d55558 ;  /* 0xbe2aaaa8ff057424 */ /* 0x000fc400078e00ff */
[----:B------:R-:W-:Y:S01]  /*08b0*/  FFMA.FTZ R2, R16, R2, R3 ;  /* 0x0000000210027223 */ /* 0x000fe20000010003 */
[----:B------:R-:W-:Y:S02]  /*08c0*/  @P0 IMAD.MOV.U32 R5, RZ, RZ, -0x41000001 ;  /* 0xbeffffffff050424 */ /* 0x000fe400078e00ff */
[----:B------:R-:W-:Y:S01]  /*08d0*/  FFMA.FTZ R3, R20, -1.5707962512969970703, R11 ;  /* 0xbfc90fda14037823 */ /* 0x000fe2000001000b */
[----:B------:R-:W-:Y:S02]  /*08e0*/  IMAD.MOV.U32 R21, RZ, RZ, R18 ;  /* 0x000000ffff157224 */ /* 0x000fe400078e0012 */
[----:B------:R-:W-:Y:S01]  /*08f0*/  FFMA.FTZ R5, R16, R2, R5 ;  /* 0x0000000210057223 */ /* 0x000fe20000010005 */
[----:B------:R-:W-:-:S03]  /*0900*/  FFMA.FTZ R3, R20, -7.5497894158615963534e-08, R3 ;  /* 0xb3a2216814037823 */ /* 0x000fc60000010003 */
[----:B------:R-:W-:Y:S01]  /*0910*/  FFMA.FTZ R0, R17, R5, R0 ;  /* 0x0000000511007223 */ /* 0x000fe20000010000 */
[----:B------:R-:W-:-:S03]  /*0920*/  FFMA.FTZ R20, R20, -5.3903029534742383927e-15, R3 ;  /* 0xa7c234c514147823 */ /* 0x000fc60000010003 */
[----:B------:R-:W-:Y:S01]  /*0930*/  @P5 FFMA.FTZ R0, R0, -1, RZ ;  /* 0xbf80000000005823 */ /* 0x000fe200000100ff */
[----:B------:R-:W-:Y:S01]  /*0940*/  IMAD.MOV.U32 R19, RZ, RZ, R20 ;  /* 0x000000ffff137224 */ /* 0x000fe200078e0014 */
[----:B------:R-:W-:Y:S06]  /*0950*/  @!P4 BRA `(.L_x_4) ;  /* 0x0000000000d4c947 */ /* 0x000fec0003800000 */
[----:B------:R-:W-:Y:S01]  /*0960*/  @!P3 FMUL.FTZ R19, RZ, R11 ;  /* 0x0000000bff13b220 */ /* 0x000fe20000410000 */
[----:B------:R-:W-:Y:S01]  /*0970*/  @!P3 MOV R18, RZ ;  /* 0x000000ff0012b202 */ /* 0x000fe20000000f00 */
[----:B------:R-:W-:Y:S06]  /*0980*/  @!P3 BRA `(.L_x_4) ;  /* 0x0000000000c8b947 */ /* 0x000fec0003800000 */
[----:B------:R-:W-:Y:S01]  /*0990*/  SHF.R.U32.HI R22, RZ, 0x17, R11 ;  /* 0x00000017ff167819 */ /* 0x000fe2000001160b */
[----:B------:R-:W-:Y:S01]  /*09a0*/  IMAD.SHL.U32 R5, R11, 0x100, RZ ;  /* 0x000001000b057824 */ /* 0x000fe200078e00ff */
[----:B------:R-:W-:Y:S01]  /*09b0*/  MOV R3, R1 ;  /* 0x0000000100037202 */ /* 0x000fe20000000f00 */
[----:B------:R-:W-:Y:S01]  /*09c0*/  IMAD.MOV.U32 R4, RZ, RZ, RZ ;  /* 0x000000ffff047224 */ /* 0x000fe200078e00ff */
[----:B------:R-:W-:Y:S01]  /*09d0*/  LOP3.LUT R2, R22, 0xe0, RZ, 0xc0, !PT ;  /* 0x000000e016027812 */ /* 0x000fe200078ec0ff */
[----:B------:R-:W-:Y:S01]  /*09e0*/  IMAD.MOV.U32 R23, RZ, RZ, RZ ;  /* 0x000000ffff177224 */ /* 0x000fe200078e00ff */
[----:B------:R-:W-:Y:S01]  /*09f0*/  LOP3.LUT R25, R5, 0x80000000, RZ, 0xfc, !PT ;  /* 0x8000000005197812 */ /* 0x000fe200078efcff */
[----:B------:R-:W-:Y:S01]  /*0a00*/  IMAD.MOV.U32 R24, RZ, RZ, RZ ;  /* 0x000000ffff187224 */ /* 0x000fe200078e00ff */
[----:B------:R-:W-:Y:S01]  /*0a10*/  ULDC.64 UR8, c[0x4][0x8] ;  /* 0x0100020000087ab9 */ /* 0x000fe20000000a00 */
[----:B------:R-:W-:-:S05]  /*0a20*/  VIADD R2, R2, 0xffffff80 ;  /* 0xffffff8002027836 */ /* 0x000fca0000000000 */
[----:B------:R-:W-:-:S07]  /*0a30*/  SHF.R.U32.HI R2, RZ, 0x5, R2 ;  /* 0x00000005ff027819 */ /* 0x000fce0000011602 */
.L_x_5:
[----:B------:R-:W-:-:S04]  /*0a40*/  IADD3 R16, P0, R23, UR8, RZ ;  /* 0x0000000817107c10 */ /* 0x000fc8000ff1e0ff */
[----:B------:R-:W-:-:S05]  /*0a50*/  IADD3.X R17, R24, UR9, RZ, P0, !PT ;  /* 0x0000000918117c10 */ /* 0x000fca00087fe4ff */
[----:B------:R-:W2:Y:S01]  /*0a60*/  LDG.E.CONSTANT R16, desc[UR4][R16.64] ;  /* 0x0000000410107981 */ /* 0x000ea2000c1e9900 */
[----:B------:R-:W-:Y:S01]  /*0a70*/  IADD3 R23, P5, R23, 0x4, RZ ;  /* 0x0000000417177810 */ /* 0x000fe20007fbe0ff */
[----:B------:R-:W-:-:S03]  /*0a80*/  IMAD.MOV.U32 R5, RZ, RZ, RZ ;  /* 0x000000ffff057224 */ /* 0x000fc600078e00ff */
[----:B------:R-:W-:Y:S01]  /*0a90*/  ISETP.NE.U32.AND P0, PT, R23, 0x18, PT ;  /* 0x000000181700780c */ /* 0x000fe20003f05070 */
[----:B------:R-:W-:-:S05]  /*0aa0*/  IMAD.X R24, RZ, RZ, R24, P5 ;  /* 0x000000ffff187224 */ /* 0x000fca00028e0618 */
[----:B------:R-:W-:Y:S01]  /*0ab0*/  ISETP.NE.AND.EX P0, PT, R24, RZ, PT, P0 ;  /* 0x000000ff1800720c */ /* 0x000fe20003f05300 */
[----:B--2---:R-:W-:-:S04]  /*0ac0*/  IMAD.WIDE.U32 R18, R25, R16, R4 ;  /* 0x0000001019127225 */ /* 0x004fc800078e0004 */
[----:B------:R-:W-:Y:S01]  /*0ad0*/  IMAD.MOV.U32 R4, RZ, RZ, R19 ;  /* 0x000000ffff047224 */ /* 0x000fe200078e0013 */
[----:B------:R0:W-:Y:S02]  /*0ae0*/  STL [R3], R18 ;  /* 0x0000001203007387 */ /* 0x0001e40000100800 */
[----:B0-----:R-:W-:-:S05]  /*0af0*/  VIADD R3, R3, 0x4 ;  /* 0x0000000403037836 */ /* 0x001fca0000000000 */
        /* <DEDUP_REMOVED lines=12> */
[C-C-:B------:R-:W-:Y:S01]  /*0bc0*/  SHF.L.W.U32.HI R16, R3.reuse, 0x2, R18.reuse ;  /* 0x0000000203107819 */ /* 0x140fe20000010e12 */
[----:B------:R-:W-:Y:S01]  /*0bd0*/  IMAD.SHL.U32 R3, R3, 0x4, RZ ;  /* 0x0000000403037824 */ /* 0x000fe200078e00ff */
[----:B------:R-:W-:Y:S02]  /*0be0*/  SHF.R.U32.HI R17, RZ, 0x1e, R18 ;  /* 0x0000001eff117819 */ /* 0x000fe40000011612 */
[----:B------:R-:W-:Y:S02]  /*0bf0*/  SHF.R.S32.HI R5, RZ, 0x1f, R16 ;  /* 0x0000001fff057819 */ /* 0x000fe40000011410 */
[----:B------:R-:W-:-:S02]  /*0c00*/  LEA.HI R18, R16, R17, RZ, 0x1 ;  /* 0x0000001110127211 */ /* 0x000fc400078f08ff */
[C---:B------:R-:W-:Y:S02]  /*0c10*/  LOP3.LUT R2, R5.reuse, R3, RZ, 0x3c, !PT ;  /* 0x0000000305027212 */ /* 0x040fe400078e3cff */
[----:B------:R-:W-:Y:S02]  /*0c20*/  LOP3.LUT R3, R5, R16, RZ, 0x3c, !PT ;  /* 0x0000001005037212 */ /* 0x000fe400078e3cff */
[----:B------:R-:W-:Y:S02]  /*0c30*/  LOP3.LUT R19, R16, R11, RZ, 0x3c, !PT ;  /* 0x0000000b10137212 */ /* 0x000fe400078e3cff */
[----:B------:R-:W-:Y:S02]  /*0c40*/  IADD3 R16, -R18, RZ, RZ ;  /* 0x000000ff12107210 */ /* 0x000fe40007ffe1ff */
[----:B------:R-:W0:Y:S01]  /*0c50*/  I2F.F64.S64 R2, R2 ;  /* 0x0000000200027312 */ /* 0x000e220000301c00 */
[----:B------:R-:W-:Y:S02]  /*0c60*/  ISETP.GE.AND P5, PT, R19, RZ, PT ;  /* 0x000000ff1300720c */ /* 0x000fe40003fa6270 */
[----:B------:R-:W-:Y:S01]  /*0c70*/  @!P0 IMAD.MOV.U32 R18, RZ, RZ, R16 ;  /* 0x000000ffff128224 */ /* 0x000fe200078e0010 */
[----:B0-----:R-:W-:-:S10]  /*0c80*/  DMUL R4, R2, UR8 ;  /* 0x0000000802047c28 */ /* 0x001fd40008000000 */
[----:B------:R-:W0:Y:S02]  /*0c90*/  F2F.F32.F64 R4, R4 ;  /* 0x0000000400047310 */ /* 0x000e240000301000 */
[----:B0-----:R-:W-:-:S07]  /*0ca0*/  FSEL R19, -R4, R4, !P5 ;  /* 0x0000000404137208 */ /* 0x001fce0006800100 */
.L_x_4:
[----:B------:R-:W-:Y:S05]  /*0cb0*/  BSYNC B0 ;  /* 0x0000000000007941 */ /* 0x000fea0003800000 */
.L_x_3:
[----:B------:R-:W-:Y:S01]  /*0cc0*/  SHF.R.S32.HI R17, RZ, 0x7, R12 ;  /* 0x00000007ff117819 */ /* 0x000fe2000001140c */
[----:B------:R-:W-:Y:S01]  /*0cd0*/  IMAD.MOV.U32 R12, RZ, RZ, RZ ;  /* 0x000000ffff0c7224 */ /* 0x000fe200078e00ff */
[C---:B------:R-:W-:Y:S02]  /*0ce0*/  ISETP.GT.AND P0, PT, R8.reuse, 0x3f, PT ;  /* 0x0000003f0800780c */ /* 0x040fe40003f04270 */
[----:B------:R-:W-:Y:S01]  /*0cf0*/  MOV R16, RZ ;  /* 0x000000ff00107202 */ /* 0x000fe20000000f00 */
[----:B------:R-:W-:Y:S01]  /*0d00*/  IMAD R2, R17, 0x80, R8 ;  /* 0x0000008011027824 */ /* 0x000fe200078e0208 */
[----:B------:R-:W-:-:S03]  /*0d10*/  ISETP.GE.AND P5, PT, R8, 0x40, PT ;  /* 0x000000400800780c */ /* 0x000fc60003fa6270 */
[C---:B------:R-:W-:Y:S02]  /*0d20*/  VIADD R3, R2.reuse, 0x40 ;  /* 0x0000004002037836 */ /* 0x040fe40000000000 */
[----:B------:R-:W-:Y:S02]  /*0d30*/  VIADD R5, R2, 0xffffffc0 ;  /* 0xffffffc002057836 */ /* 0x000fe40000000000 */
[----:B------:R-:W-:Y:S01]  /*0d40*/  IMAD.WIDE R2, R3, 0x2, R6 ;  /* 0x0000000203027825 */ /* 0x000fe200078e0206 */
[----:B------:R-:W-:-:S03]  /*0d50*/  LOP3.LUT R4, R18, 0x1, RZ, 0xc0, !PT ;  /* 0x0000000112047812 */ /* 0x000fc600078ec0ff */
[----:B------:R-:W-:-:S04]  /*0d60*/  IMAD.WIDE R6, R5, 0x2, R6 ;  /* 0x0000000205067825 */ /* 0x000fc800078e0206 */
[C---:B------:R-:W-:Y:S01]  /*0d70*/  FMUL.FTZ R24, R19.reuse, R19 ;  /* 0x0000001313187220 */ /* 0x040fe20000410000 */
[----:B------:R0:W5:Y:S04]  /*0d80*/  @!P5 LDG.E.EL R12, desc[UR4][R2.64] ;  /* 0x00000004020cd981 */ /* 0x000168000c2e1900 */
[----:B------:R1:W5:Y:S01]  /*0d90*/  @P0 LDG.E.EL R16, desc[UR4][R6.64] ;  /* 0x0000000406100981 */ /* 0x000362000c2e1900 */
[----:B------:R-:W-:Y:S01]  /*0da0*/  ISETP.NE.U32.AND P0, PT, R4, 0x1, PT ;  /* 0x000000010400780c */ /* 0x000fe20003f05070 */
[----:B------:R-:W-:Y:S01]  /*0db0*/  IMAD.MOV.U32 R5, RZ, RZ, 0x3c0885e4 ;  /* 0x3c0885e4ff057424 */ /* 0x000fe200078e00ff */
[----:B------:R-:W-:Y:S01]  /*0dc0*/  BSSY B0, `(.L_x_6) ;  /* 0x0000044000007945 */ /* 0x000fe20003800000 */
[----:B------:R-:W-:Y:S02]  /*0dd0*/  VIADD R22, R18, 0x1 ;  /* 0x0000000112167836 */ /* 0x000fe40000000000 */
[----:B------:R-:W-:Y:S01]  /*0de0*/  IMAD.MOV.U32 R4, RZ, RZ, -0x46b2bead ;  /* 0xb94d4153ff047424 */ /* 0x000fe200078e00ff */
[----:B0-----:R-:W-:Y:S01]  /*0df0*/  FSEL R2, R19, 1, !P0 ;  /* 0x3f80000013027808 */ /* 0x001fe20004000000 */
[----:B------:R-:W-:Y:S01]  /*0e00*/  IMAD.MOV.U32 R18, RZ, RZ, -0x41d55558 ;  /* 0xbe2aaaa8ff127424 */ /* 0x000fe200078e00ff */
[----:B------:R-:W-:-:S03]  /*0e10*/  LOP3.LUT P6, RZ, R22, 0x2, RZ, 0xc0, !PT ;  /* 0x0000000216ff7812 */ /* 0x000fc600078cc0ff */
[C---:B------:R-:W-:Y:S02]  /*0e20*/  FFMA.FTZ R3, R24.reuse, R2, RZ ;  /* 0x0000000218037223 */ /* 0x040fe400000100ff */
[----:B------:R-:W-:Y:S01]  /*0e30*/  @P0 IMAD.MOV.U32 R23, RZ, RZ, 0x37cbac00 ;  /* 0x37cbac00ff170424 */ /* 0x000fe200078e00ff */
[----:B------:R-:W-:Y:S01]  /*0e40*/  @P0 MOV R5, 0x3d2aaabb ;  /* 0x3d2aaabb00050802 */ /* 0x000fe20000000f00 */
[----:B------:R-:W-:Y:S02]  /*0e50*/  @P0 IMAD.MOV.U32 R18, RZ, RZ, -0x41000001 ;  /* 0xbeffffffff120424 */ /* 0x000fe400078e00ff */
[----:B------:R-:W-:-:S04]  /*0e60*/  @P0 FFMA.FTZ R4, R24, R23, -0.0013887860113754868507 ;  /* 0xbab607ed18040423 */ /* 0x000fc80000010017 */
[----:B------:R-:W-:-:S04]  /*0e70*/  FFMA.FTZ R5, R24, R4, R5 ;  /* 0x0000000418057223 */ /* 0x000fc80000010005 */
[----:B------:R-:W-:-:S04]  /*0e80*/  FFMA.FTZ R5, R24, R5, R18 ;  /* 0x0000000518057223 */ /* 0x000fc80000010012 */
[----:B------:R-:W-:-:S04]  /*0e90*/  FFMA.FTZ R2, R3, R5, R2 ;  /* 0x0000000503027223 */ /* 0x000fc80000010002 */
[----:B------:R-:W-:Y:S01]  /*0ea0*/  @P6 FFMA.FTZ R2, R2, -1, RZ ;  /* 0xbf80000002026823 */ /* 0x000fe200000100ff */
        /* <DEDUP_REMOVED lines=10> */
[----:B------:R-:W-:-:S03]  /*0f50*/  LOP3.LUT R24, R4, 0x80000000, RZ, 0xfc, !PT ;  /* 0x8000000004187812 */ /* 0x000fc600078efcff */
[----:B------:R-:W-:Y:S01]  /*0f60*/  VIADD R18, R3, 0xffffff80 ;  /* 0xffffff8003127836 */ /* 0x000fe20000000000 */
[----:B------:R-:W-:-:S04]  /*0f70*/  MOV R3, R1 ;  /* 0x0000000100037202 */ /* 0x000fc80000000f00 */
[----:B------:R-:W-:-:S07]  /*0f80*/  SHF.R.U32.HI R18, RZ, 0x5, R18 ;  /* 0x00000005ff127819 */ /* 0x000fce0000011612 */
.L_x_8:
[----:B------:R-:W-:-:S04]  /*0f90*/  IADD3 R4, P0, R22, UR8, RZ ;  /* 0x0000000816047c10 */ /* 0x000fc8000ff1e0ff */
[----:B------:R-:W-:-:S06]  /*0fa0*/  IADD3.X R5, R23, UR9, RZ, P0, !PT ;  /* 0x0000000917057c10 */ /* 0x000fcc00087fe4ff */
        /* <DEDUP_REMOVED lines=11> */
[C---:B------:R-:W-:Y:S01]  /*1060*/  LOP3.LUT P0, RZ, R13.reuse, 0xf800000, RZ, 0xc0, !PT ;  /* 0x0f8000000dff7812 */ /* 0x040fe2000780c0ff */
[----:B------:R-:W-:Y:S01]  /*1070*/  IMAD R18, R18, -0x4, R1 ;  /* 0xfffffffc12127824 */ /* 0x000fe200078e0201 */
[----:B------:R0:W-:Y:S04]  /*1080*/  STL [R1+0x18], R6 ;  /* 0x0000180601007387 */ /* 0x0001e80000100800 */
[----:B------:R-:W2:Y:S04]  /*1090*/  LDL R4, [R18+0x14] ;  /* 0x0000140012047983 */ /* 0x000ea80000100800 */
[----:B------:R-:W2:Y:S04]  /*10a0*/  LDL R3, [R18+0x18] ;  /* 0x0000180012037983 */ /* 0x000ea80000100800 */
[----:B------:R-:W3:Y:S01]  /*10b0*/  @P0 LDL R5, [R18+0x10] ;  /* 0x0000100012050983 */ /* 0x000ee20000100800 */
[----:B------:R-:W-:Y:S01]  /*10c0*/  UMOV UR8, 0x54442d19 ;  /* 0x54442d1900087882 */ /* 0x000fe20000000000 */
[----:B------:R-:W-:Y:S01]  /*10d0*/  UMOV UR9, 0x3bf921fb ;  /* 0x3bf921fb00097882 */ /* 0x000fe20000000000 */
[----:B------:R-:W-:-:S02]  /*10e0*/  ISETP.GE.AND P1, PT, R13, RZ, PT ;  /* 0x000000ff0d00720c */ /* 0x000fc40003f26270 */
[-C--:B--2---:R-:W-:Y:S02]  /*10f0*/  SHF.L.W.U32.HI R3, R4, R19.reuse, R3 ;  /* 0x0000001304037219 */ /* 0x084fe40000010e03 */
[----:B---3--:R-:W-:-:S04]  /*1100*/  @P0 SHF.L.W.U32.HI R4, R5, R19, R4 ;  /* 0x0000001305040219 */ /* 0x008fc80000010e04 */
[C-C-:B------:R-:W-:Y:S01]  /*1110*/  SHF.L.W.U32.HI R14, R4.reuse, 0x2, R3.reuse ;  /* 0x00000002040e7819 */ /* 0x140fe20000010e03 */
[----:B------:R-:W-:Y:S01]  /*1120*/  IMAD.SHL.U32 R4, R4, 0x4, RZ ;  /* 0x0000000404047824 */ /* 0x000fe200078e00ff */
[----:B------:R-:W-:Y:S02]  /*1130*/  SHF.R.U32.HI R3, RZ, 0x1e, R3 ;  /* 0x0000001eff037819 */ /* 0x000fe40000011603 */
[----:B------:R-:W-:Y:S02]  /*1140*/  SHF.R.S32.HI R5, RZ, 0x1f, R14 ;  /* 0x0000001fff057819 */ /* 0x000fe4000001140e */
[----:B------:R-:W-:Y:S02]  /*1150*/  LEA.HI R15, R14, R3, RZ, 0x1 ;  /* 0x000000030e0f7211 */ /* 0x000fe400078f08ff */
[C---:B------:R-:W-:Y:S02]  /*1160*/  LOP3.LUT R4, R5.reuse, R4, RZ, 0x3c, !PT ;  /* 0x0000000405047212 */ /* 0x040fe400078e3cff */
[----:B------:R-:W-:-:S02]  /*1170*/  LOP3.LUT R5, R5, R14, RZ, 0x3c, !PT ;  /* 0x0000000e05057212 */ /* 0x000fc400078e3cff */
        /* <DEDUP_REMOVED lines=8> */
.L_x_7:
[----:B------:R-:W-:Y:S05]  /*1200*/  BSYNC B0 ;  /* 0x0000000000007941 */ /* 0x000fea0003800000 */
.L_x_6:
[C---:B------:R-:W-:Y:S01]  /*1210*/  LOP3.LUT R3, R15.reuse, 0x1, RZ, 0xc0, !PT ;  /* 0x000000010f037812 */ /* 0x040fe200078ec0ff */
[----:B------:R-:W-:Y:S01]  /*1220*/  FMUL.FTZ R18, R14, R14 ;  /* 0x0000000e0e127220 */ /* 0x000fe20000410000 */
[----:B------:R-:W-:Y:S01]  /*1230*/  IMAD.MOV.U32 R5, RZ, RZ, 0x3c0885e4 ;  /* 0x3c0885e4ff057424 */ /* 0x000fe200078e00ff */
[----:B------:R-:W-:Y:S01]  /*1240*/  LOP3.LUT P1, RZ, R15, 0x2, RZ, 0xc0, !PT ;  /* 0x000000020fff7812 */ /* 0x000fe2000782c0ff */
[----:B------:R-:W-:Y:S01]  /*1250*/  IMAD.MOV.U32 R4, RZ, RZ, -0x46b2bead ;  /* 0xb94d4153ff047424 */ /* 0x000fe200078e00ff */
[----:B------:R-:W-:Y:S01]  /*1260*/  ISETP.NE.U32.AND P0, PT, R3, 0x1, PT ;  /* 0x000000010300780c */ /* 0x000fe20003f05070 */
[----:B------:R-:W-:Y:S01]  /*1270*/  IMAD.MOV.U32 R6, RZ, RZ, -0x41d55558 ;  /* 0xbe2aaaa8ff067424 */ /* 0x000fe200078e00ff */
[----:B------:R-:W-:Y:S11]  /*1280*/  BSSY B0, `(.L_x_9) ;  /* 0x0000042000007945 */ /* 0x000ff60003800000 */
[----:B------:R-:W-:Y:S01]  /*1290*/  @!P0 IMAD.MOV.U32 R3, RZ, RZ, 0x37cbac00 ;  /* 0x37cbac00ff038424 */ /* 0x000fe200078e00ff */
[----:B------:R-:W-:Y:S01]  /*12a0*/  @!P0 MOV R5, 0x3d2aaabb ;  /* 0x3d2aaabb00058802 */ /* 0x000fe20000000f00 */
[----:B------:R-:W-:-:S02]  /*12b0*/  @!P0 IMAD.MOV.U32 R6, RZ, RZ, -0x41000001 ;  /* 0xbeffffffff068424 */ /* 0x000fc400078e00ff */
[----:B------:R-:W-:Y:S01]  /*12c0*/  @!P0 FFMA.FTZ R4, R18, R3, -0.0013887860113754868507 ;  /* 0xbab607ed12048423 */ /* 0x000fe20000010003 */
[----:B------:R-:W-:-:S03]  /*12d0*/  FSEL R3, R14, 1, P0 ;  /* 0x3f8000000e037808 */ /* 0x000fc60000000000 */
[C---:B------:R-:W-:Y:S02]  /*12e0*/  FFMA.FTZ R5, R18.reuse, R4, R5 ;  /* 0x0000000412057223 */ /* 0x040fe40000010005 */
[C---:B------:R-:W-:Y:S02]  /*12f0*/  FFMA.FTZ R4, R18.reuse, R3, RZ ;  /* 0x0000000312047223 */ /* 0x040fe400000100ff */
[----:B------:R-:W-:-:S04]  /*1300*/  FFMA.FTZ R6, R18, R5, R6 ;  /* 0x0000000512067223 */ /* 0x000fc80000010006 */
[----:B------:R-:W-:-:S04]  /*1310*/  FFMA.FTZ R3, R4, R6, R3 ;  /* 0x0000000604037223 */ /* 0x000fc80000010003 */
[----:B------:R-:W-:Y:S01]  /*1320*/  @P1 FFMA.FTZ R3, R3, -1, RZ ;  /* 0xbf80000003031823 */ /* 0x000fe200000100ff */
[----:B------:R-:W-:Y:S06]  /*1330*/  @!P4 BRA `(.L_x_10) ;  /* 0x0000000000d8c947 */ /* 0x000fec0003800000 */
[----:B------:R-:W-:Y:S01]  /*1340*/  @!P3 FMUL.FTZ R20, RZ, R11 ;  /* 0x0000000bff14b220 */ /* 0x000fe20000410000 */
[----:B------:R-:W-:Y:S01]  /*1350*/  @!P3 IMAD.MOV.U32 R21, RZ, RZ, RZ ;  /* 0x000000ffff15b224 */ /* 0x000fe200078e00ff */
[----:B------:R-:W-:Y:S06]  /*1360*/  @!P3 BRA `(.L_x_10) ;  /* 0x0000000000ccb947 */ /* 0x000fec0003800000 */
[----:B------:R-:W-:Y:S01]  /*1370*/  SHF.R.U32.HI R13, RZ, 0x17, R11 ;  /* 0x00000017ff0d7819 */ /* 0x000fe2000001160b */
[----:B------:R-:W-:Y:S01]  /*1380*/  IMAD.SHL.U32 R14, R11, 0x100, RZ ;  /* 0x000001000b0e7824 */ /* 0x000fe200078e00ff */
[----:B------:R-:W-:Y:S01]  /*1390*/  ULDC.64 UR8, c[0x4][0x8] ;  /* 0x0100020000087ab9 */ /* 0x000fe20000000a00 */
[----:B------:R-:W-:Y:S01]  /*13a0*/  IMAD.MOV.U32 R4, RZ, RZ, RZ ;  /* 0x000000ffff047224 */ /* 0x000fe200078e00ff */
[----:B------:R-:W-:Y:S01]  /*13b0*/  LOP3.LUT R5, R13, 0xe0, RZ, 0xc0, !PT ;  /* 0x000000e00d057812 */ /* 0x000fe200078ec0ff */
[----:B------:R-:W-:Y:S01]  /*13c0*/  IMAD.MOV.U32 R7, RZ, RZ, RZ ;  /* 0x000000ffff077224 */ /* 0x000fe200078e00ff */
[----:B------:R-:W-:Y:S01]  /*13d0*/  LOP3.LUT R21, R14, 0x80000000, RZ, 0xfc, !PT ;  /* 0x800000000e157812 */ /* 0x000fe200078efcff */
[----:B------:R-:W-:Y:S01]  /*13e0*/  IMAD.MOV.U32 R20, RZ, RZ, RZ ;  /* 0x000000ffff147224 */ /* 0x000fe200078e00ff */
[----:B------:R-:W-:Y:S01]  /*13f0*/  IADD3 R6, R5, -0x80, RZ ;  /* 0xffffff8005067810 */ /* 0x000fe20007ffe0ff */
[----:B------:R-:W-:-:S03]  /*1400*/  IMAD.MOV.U32 R5, RZ, RZ, R1 ;  /* 0x000000ffff057224 */ /* 0x000fc600078e0001 */
[----:B------:R-:W-:-:S07]  /*1410*/  SHF.R.U32.HI R6, RZ, 0x5, R6 ;  /* 0x00000005ff067819 */ /* 0x000fce0000011606 */
.L_x_11:
[----:B------:R-:W-:-:S04]  /*1420*/  IADD3 R14, P0, R7, UR8, RZ ;  /* 0x00000008070e7c10 */ /* 0x000fc8000ff1e0ff */
[----:B------:R-:W-:-:S05]  /*1430*/  IADD3.X R15, R20, UR9, RZ, P0, !PT ;  /* 0x00000009140f7c10 */ /* 0x000fca00087fe4ff */
[----:B------:R0:W2:Y:S01]  /*1440*/  LDG.E.CONSTANT R19, desc[UR4][R14.64] ;  /* 0x000000040e137981 */ /* 0x0000a2000c1e9900 */
[----:B------:R-:W-:-:S04]  /*1450*/  IADD3 R7, P1, R7, 0x4, RZ ;  /* 0x0000000407077810 */ /* 0x000fc80007f3e0ff */
[----:B------:R-:W-:Y:S02]  /*1460*/  ISETP.NE.U32.AND P0, PT, R7, 0x18, PT ;  /* 0x000000180700780c */ /* 0x000fe40003f05070 */
[----:B------:R-:W-:Y:S01]  /*1470*/  IADD3.X R20, RZ, R20, RZ, P1, !PT ;  /* 0x00000014ff147210 */ /* 0x000fe20000ffe4ff */
        /* <DEDUP_REMOVED lines=23> */
[C---:B------:R-:W-:Y:S02]  /*15f0*/  LEA.HI R21, R14.reuse, R5, RZ, 0x1 ;  /* 0x000000050e157211 */ /* 0x040fe400078f08ff */
[C---:B------:R-:W-:Y:S02]  /*1600*/  LOP3.LUT R6, R7.reuse, R6, RZ, 0x3c, !PT ;  /* 0x0000000607067212 */ /* 0x040fe400078e3cff */
[----:B------:R-:W-:Y:S01]  /*1610*/  LOP3.LUT R7, R7, R14, RZ, 0x3c, !PT ;  /* 0x0000000e07077212 */ /* 0x000fe200078e3cff */
[----:B0-----:R-:W-:Y:S01]  /*1620*/  IMAD.MOV R4, RZ, RZ, -R21 ;  /* 0x000000ffff047224 */ /* 0x001fe200078e0a15 */
[----:B------:R-:W-:-:S04]  /*1630*/  LOP3.LUT R11, R14, R11, RZ, 0x3c, !PT ;  /* 0x0000000b0e0b7212 */ /* 0x000fc800078e3cff */
[----:B------:R-:W0:Y:S01]  /*1640*/  I2F.F64.S64 R6, R6 ;  /* 0x0000000600067312 */ /* 0x000e220000301c00 */
[----:B------:R-:W-:Y:S02]  /*1650*/  ISETP.GE.AND P0, PT, R11, RZ, PT ;  /* 0x000000ff0b00720c */ /* 0x000fe40003f06270 */
[----:B------:R-:W-:Y:S01]  /*1660*/  @!P1 MOV R21, R4 ;  /* 0x0000000400159202 */ /* 0x000fe20000000f00 */
[----:B0-----:R-:W-:-:S10]  /*1670*/  DMUL R18, R6, UR8 ;  /* 0x0000000806127c28 */ /* 0x001fd40008000000 */
[----:B------:R-:W0:Y:S02]  /*1680*/  F2F.F32.F64 R18, R18 ;  /* 0x0000001200127310 */ /* 0x000e240000301000 */
[----:B0-----:R-:W-:-:S07]  /*1690*/  FSEL R20, -R18, R18, !P0 ;  /* 0x0000001212147208 */ /* 0x001fce0004000100 */
.L_x_10:
[----:B------:R-:W-:Y:S05]  /*16a0*/  BSYNC B0 ;  /* 0x0000000000007941 */ /* 0x000fea0003800000 */
.L_x_9:
[C---:B------:R-:W-:Y:S01]  /*16b0*/  LOP3.LUT R4, R21.reuse, 0x1, RZ, 0xc0, !PT ;  /* 0x0000000115047812 */ /* 0x040fe200078ec0ff */
[----:B------:R-:W-:Y:S01]  /*16c0*/  IMAD.MOV.U32 R6, RZ, RZ, 0x3c0885e4 ;  /* 0x3c0885e4ff067424 */ /* 0x000fe200078e00ff */
[----:B------:R-:W-:Y:S01]  /*16d0*/  LOP3.LUT P1, RZ, R21, 0x2, RZ, 0xc0, !PT ;  /* 0x0000000215ff7812 */ /* 0x000fe2000782c0ff */
[----:B------:R-:W-:Y:S01]  /*16e0*/  IMAD.MOV.U32 R5, RZ, RZ, -0x46b2bead ;  /* 0xb94d4153ff057424 */ /* 0x000fe200078e00ff */
[----:B------:R-:W-:Y:S01]  /*16f0*/  ISETP.NE.U32.AND P0, PT, R4, 0x1, PT ;  /* 0x000000010400780c */ /* 0x000fe20003f05070 */
[C---:B------:R-:W-:Y:S01]  /*1700*/  FMUL.FTZ R4, R20.reuse, R20 ;  /* 0x0000001414047220 */ /* 0x040fe20000410000 */
[----:B------:R-:W-:Y:S02]  /*1710*/  IMAD.MOV.U32 R7, RZ, RZ, -0x41d55558 ;  /* 0xbe2aaaa8ff077424 */ /* 0x000fe400078e00ff */
[----:B------:R-:W-:Y:S01]  /*1720*/  FSEL R20, R20, 1, P0 ;  /* 0x3f80000014147808 */ /* 0x000fe20000000000 */
[----:B-----5:R-:W-:Y:S02]  /*1730*/  HADD2.F32 R18, -RZ, R12.H0_H0 ;  /* 0x2000000cff127230 */ /* 0x020fe40000004100 */
[----:B------:R-:W-:-:S02]  /*1740*/  HADD2.F32 R13, -RZ, R12.H1_H1 ;  /* 0x3000000cff0d7230 */ /* 0x000fc40000004100 */
[----:B------:R-:W-:Y:S01]  /*1750*/  FFMA.FTZ R19, R4, R20, RZ ;  /* 0x0000001404137223 */ /* 0x000fe200000100ff */
[----:B------:R-:W-:Y:S02]  /*1760*/  HADD2.F32 R14, -RZ, R16.H0_H0 ;  /* 0x20000010ff0e7230 */ /* 0x000fe40000004100 */
[----:B------:R-:W-:Y:S01]  /*1770*/  @!P5 FADD R14, RZ, -R18 ;  /* 0x80000012ff0ed221 */ /* 0x000fe20000000000 */
[----:B------:R-:W-:Y:S01]  /*1780*/  HADD2.F32 R15, -RZ, R16.H1_H1 ;  /* 0x30000010ff0f7230 */ /* 0x000fe20000004100 */
[----:B------:R-:W-:Y:S01]  /*1790*/  @!P0 MOV R6, 0x3d2aaabb ;  /* 0x3d2aaabb00068802 */ /* 0x000fe20000000f00 */
[----:B------:R-:W-:Y:S02]  /*17a0*/  @!P0 IMAD.MOV.U32 R11, RZ, RZ, 0x37cbac00 ;  /* 0x37cbac00ff0b8424 */ /* 0x000fe400078e00ff */
[----:B------:R-:W-:Y:S01]  /*17b0*/  @!P5 FADD R15, RZ, -R13 ;  /* 0x8000000dff0fd221 */ /* 0x000fe20000000000 */
[----:B------:R-:W-:Y:S02]  /*17c0*/  @!P0 IMAD.MOV.U32 R7, RZ, RZ, -0x41000001 ;  /* 0xbeffffffff078424 */ /* 0x000fe400078e00ff */
[----:B------:R-:W-:Y:S01]  /*17d0*/  FMUL R14, R14, R3 ;  /* 0x000000030e0e7220 */ /* 0x000fe20000400000 */
[----:B------:R-:W-:Y:S01]  /*17e0*/  @!P0 FFMA.FTZ R5, R4, R11, -0.0013887860113754868507 ;  /* 0xbab607ed04058423 */ /* 0x000fe2000001000b */
[----:B------:R-:W-:Y:S01]  /*17f0*/  LEA.HI R11, R17, R17, RZ, 0x5 ;  /* 0x00000011110b7211 */ /* 0x000fe200078f28ff */
[----:B------:R-:W-:-:S02]  /*1800*/  HADD2.F32 R3, -RZ, R10.H1_H1 ;  /* 0x3000000aff037230 */ /* 0x000fc40000004100 */
[----:B------:R-:W-:Y:S01]  /*1810*/  FFMA.FTZ R6, R4, R5, R6 ;  /* 0x0000000504067223 */ /* 0x000fe20000010006 */
[----:B------:R-:W-:-:S03]  /*1820*/  LOP3.LUT R12, R11, 0x1ffffe0, RZ, 0xc0, !PT ;  /* 0x01ffffe00b0c7812 */ /* 0x000fc600078ec0ff */
[----:B------:R-:W-:Y:S02]  /*1830*/  FFMA.FTZ R5, R4, R6, R7 ;  /* 0x0000000604057223 */ /* 0x000fe40000010007 */
[----:B------:R-:W0:Y:S01]  /*1840*/  LDC.64 R6, c[0x0][0x220] ;  /* 0x00008800ff067b82 */ /* 0x000e220000000a00 */
[----:B------:R-:W-:Y:S02]  /*1850*/  IMAD.IADD R12, R17, 0x1, -R12 ;  /* 0x00000001110c7824 */ /* 0x000fe400078e0a0c */
[----:B------:R-:W-:Y:S01]  /*1860*/  FFMA.FTZ R4, R19, R5, R20 ;  /* 0x0000000513047223 */ /* 0x000fe20000010014 */
[----:B------:R-:W-:Y:S02]  /*1870*/  HADD2.F32 R5, -RZ, R10.H0_H0 ;  /* 0x2000000aff057230 */ /* 0x000fe40000004100 */
[----:B------:R-:W-:Y:S02]  /*1880*/  IMAD R9, R12, UR6, R9 ;  /* 0x000000060c097c24 */ /* 0x000fe4000f8e0209 */
[----:B------:R-:W-:Y:S01]  /*1890*/  @P1 FFMA.FTZ R4, R4, -1, RZ ;  /* 0xbf80000004041823 */ /* 0x000fe200000100ff */
[----:B------:R-:W-:Y:S01]  /*18a0*/  FFMA R5, R5, R0, R14 ;  /* 0x0000000005057223 */ /* 0x000fe2000000000e */
[----:B------:R-:W-:-:S02]  /*18b0*/  IMAD R9, R9, 0x80, R8 ;  /* 0x0000008009097824 */ /* 0x000fc400078e0208 */
[----:B------:R-:W-:-:S04]  /*18c0*/  FMUL R4, R15, R4 ;  /* 0x000000040f047220 */ /* 0x000fc80000400000 */
[----:B------:R-:W-:-:S05]  /*18d0*/  FFMA R4, R3, R2, R4 ;  /* 0x0000000203047223 */ /* 0x000fca0000000004 */
[----:B------:R-:W-:Y:S01]  /*18e0*/  F2FP.F16.F32.PACK_AB R5, R4, R5 ;  /* 0x000000050405723e */ /* 0x000fe200000000ff */
[----:B0-----:R-:W-:-:S05]  /*18f0*/  IMAD.WIDE R6, R9, 0x2, R6 ;  /* 0x0000000209067825 */ /* 0x001fca00078e0206 */
[----:B------:R-:W-:Y:S01]  /*1900*/  STG.E desc[UR4][R6.64], R5 ;  /* 0x0000000506007986 */ /* 0x000fe2000c101904 */
[----:B------:R-:W-:Y:S05]  /*1910*/  EXIT ;  /* 0x000000000000794d */ /* 0x000fea0003800000 */
.L_x_12:
[----:B------:R-:W-:-:S00]  /*1920*/  BRA `(.L_x_12) ;  /* 0xfffffffc00fc7947 */ /* 0x000fc0000383ffff */
[----:B------:R-:W-:-:S00]  /*1930*/  NOP ;  /* 0x0000000000007918 */ /* 0x000fc00000000000 */
        /* <DEDUP_REMOVED lines=12> */
.L_x_13:


//--------------------- .nv.global.init           --------------------------
	.section	.nv.global.init,"aw",@progbits
	.align	4
.nv.global.init:
	.type		__cudart_i2opi_f,@object
	.size		__cudart_i2opi_f,(_$_str - __cudart_i2opi_f)
__cudart_i2opi_f:
        /*0000*/ 	.byte	0x41, 0x90, 0x43, 0x3c, 0x99, 0x95, 0x62, 0xdb, 0xc0, 0xdd, 0x34, 0xf5, 0xd1, 0x57, 0x27, 0xfc
        /*0010*/ 	.byte	0x29, 0x15, 0x44, 0x4e, 0x6e, 0x83, 0xf9, 0xa2
	.type		_$_str,@object
	.size		_$_str,(.L_0 - _$_str)
_$_str:
        /*0018*/ 	.byte	0x5f, 0x5f, 0x43, 0x55, 0x44, 0x41, 0x5f, 0x46, 0x54, 0x5a, 0x00
.L_0:


//--------------------- .nv.constant0.triton_poi_fused_add_cat_clone_mul_4 --------------------------
	.section	.nv.constant0.triton_poi_fused_add_cat_clone_mul_4,"a",@progbits
	.sectionflags	@""
	.align	4
.nv.constant0.triton_poi_fused_add_cat_clone_mul_4:
	.zero		568
